	.headerflags	@"EF_CUDA_TEXMODE_UNIFIED EF_CUDA_64BIT_ADDRESS EF_CUDA_ACCELERATORS EF_CUDA_SM90 EF_CUDA_VIRTUAL_SM(EF_CUDA_SM90)"
	.elftype	@"ET_EXEC"


//--------------------- .nv.info                  --------------------------
	.section	.nv.info,"",@"SHT_CUDA_INFO"
	.align	4


	//----- nvinfo : EIATTR_REGCOUNT
	.align		4
        /*0000*/ 	.byte	0x04, 0x2f
        /*0002*/ 	.short	(.L_1 - .L_0)
	.align		4
.L_0:
        /*0004*/ 	.word	index@(triton_poi_fused_convolution_24)
        /*0008*/ 	.word	0x00000014


	//----- nvinfo : EIATTR_MIN_STACK_SIZE
	.align		4
.L_1:
        /*000c*/ 	.byte	0x04, 0x12
        /*000e*/ 	.short	(.L_3 - .L_2)
	.align		4
.L_2:
        /*0010*/ 	.word	index@(triton_poi_fused_convolution_24)
        /*0014*/ 	.word	0x00000000


	//----- nvinfo : EIATTR_FRAME_SIZE
	.align		4
.L_3:
        /*0018*/ 	.byte	0x04, 0x11
        /*001a*/ 	.short	(.L_5 - .L_4)
	.align		4
.L_4:
        /*001c*/ 	.word	index@(triton_poi_fused_convolution_24)
        /*0020*/ 	.word	0x00000000


	//----- nvinfo : EIATTR_MIN_STACK_SIZE
	.align		4
.L_5:
        /*0024*/ 	.byte	0x04, 0x12
        /*0026*/ 	.short	(.L_7 - .L_6)
	.align		4
.L_6:
        /*0028*/ 	.word	index@(triton_poi_fused_convolution_24)
        /*002c*/ 	.word	0x00000000
.L_7:


//--------------------- .nv.info.triton_poi_fused_convolution_24 --------------------------
	.section	.nv.info.triton_poi_fused_convolution_24,"",@"SHT_CUDA_INFO"
	.sectionflags	@""
	.align	4


	//----- nvinfo : EIATTR_CUDA_API_VERSION
	.align		4
        /*0000*/ 	.byte	0x04, 0x37
        /*0002*/ 	.short	(.L_9 - .L_8)
.L_8:
        /*0004*/ 	.word	0x0000007c


	//----- nvinfo : EIATTR_KPARAM_INFO
	.align		4
.L_9:
        /*0008*/ 	.byte	0x04, 0x17
        /*000a*/ 	.short	(.L_11 - .L_10)
.L_10:
        /*000c*/ 	.word	0x00000000
        /*0010*/ 	.short	0x0005
        /*0012*/ 	.short	0x0024
        /*0014*/ 	.byte	0x00, 0xf0, 0x11, 0x00


	//----- nvinfo : EIATTR_KPARAM_INFO
	.align		4
.L_11:
        /*0018*/ 	.byte	0x04, 0x17
        /*001a*/ 	.short	(.L_13 - .L_12)
.L_12:
        /*001c*/ 	.word	0x00000000
        /*0020*/ 	.short	0x0004
        /*0022*/ 	.short	0x0020
        /*0024*/ 	.byte	0x00, 0xf0, 0x11, 0x00


	//----- nvinfo : EIATTR_KPARAM_INFO
	.align		4
.L_13:
        /*0028*/ 	.byte	0x04, 0x17
        /*002a*/ 	.short	(.L_15 - .L_14)
.L_14:
        /*002c*/ 	.word	0x00000000
        /*0030*/ 	.short	0x0003
        /*0032*/ 	.short	0x0018
        /*0034*/ 	.byte	0x00, 0xf4, 0x21, 0x00


	//----- nvinfo : EIATTR_KPARAM_INFO
	.align		4
.L_15:
        /*0038*/ 	.byte	0x04, 0x17
        /*003a*/ 	.short	(.L_17 - .L_16)
.L_16:
        /*003c*/ 	.word	0x00000000
        /*0040*/ 	.short	0x0002
        /*0042*/ 	.short	0x0010
        /*0044*/ 	.byte	0x00, 0xf4, 0x21, 0x00


	//----- nvinfo : EIATTR_KPARAM_INFO
	.align		4
.L_17:
        /*0048*/ 	.byte	0x04, 0x17
        /*004a*/ 	.short	(.L_19 - .L_18)
.L_18:
        /*004c*/ 	.word	0x00000000
        /*0050*/ 	.short	0x0001
        /*0052*/ 	.short	0x0008
        /*0054*/ 	.byte	0x00, 0xf4, 0x21, 0x00


	//----- nvinfo : EIATTR_KPARAM_INFO
	.align		4
.L_19:
        /*0058*/ 	.byte	0x04, 0x17
        /*005a*/ 	.short	(.L_21 - .L_20)
.L_20:
        /*005c*/ 	.word	0x00000000
        /*0060*/ 	.short	0x0000
        /*0062*/ 	.short	0x0000
        /*0064*/ 	.byte	0x00, 0xf4, 0x21, 0x00


	//----- nvinfo : EIATTR_SPARSE_MMA_MASK
	.align		4
.L_21:
        /*0068*/ 	.byte	0x03, 0x50
        /*006a*/ 	.short	0x0000


	//----- nvinfo : EIATTR_MAXREG_COUNT
	.align		4
        /*006c*/ 	.byte	0x03, 0x1b
        /*006e*/ 	.short	0x00ff


	//----- nvinfo : EIATTR_EXIT_INSTR_OFFSETS
	.align		4
        /*0070*/ 	.byte	0x04, 0x1c
        /*0072*/ 	.short	(.L_23 - .L_22)


	//   ....[0]....
.L_22:
        /*0074*/ 	.word	0x00000340


	//   ....[1]....
        /*0078*/ 	.word	0x00000360


	//----- nvinfo : EIATTR_REQNTID
	.align		4
.L_23:
        /*007c*/ 	.byte	0x04, 0x10
        /*007e*/ 	.short	(.L_25 - .L_24)
.L_24:
        /*0080*/ 	.word	0x00000080
        /*0084*/ 	.word	0x00000001
        /*0088*/ 	.word	0x00000001


	//----- nvinfo : EIATTR_CBANK_PARAM_SIZE
	.align		4
.L_25:
        /*008c*/ 	.byte	0x03, 0x19
        /*008e*/ 	.short	0x0028


	//----- nvinfo : EIATTR_PARAM_CBANK
	.align		4
        /*0090*/ 	.byte	0x04, 0x0a
        /*0092*/ 	.short	(.L_27 - .L_26)
	.align		4
.L_26:
        /*0094*/ 	.word	index@(.nv.constant0.triton_poi_fused_convolution_24)
        /*0098*/ 	.short	0x0210
        /*009a*/ 	.short	0x0028


	//----- nvinfo : EIATTR_SW_WAR
	.align		4
.L_27:
        /*009c*/ 	.byte	0x04, 0x36
        /*009e*/ 	.short	(.L_29 - .L_28)
.L_28:
        /*00a0*/ 	.word	0x00000008
.L_29:


//--------------------- .nv.callgraph             --------------------------
	.section	.nv.callgraph,"",@"SHT_CUDA_CALLGRAPH"
	.align	4
	.sectionentsize	8
	.align		4
        /*0000*/ 	.word	0x00000000
	.align		4
        /*0004*/ 	.word	0xffffffff
	.align		4
        /*0008*/ 	.word	0x00000000
	.align		4
        /*000c*/ 	.word	0xfffffffe
	.align		4
        /*0010*/ 	.word	0x00000000
	.align		4
        /*0014*/ 	.word	0xfffffffd
	.align		4
        /*0018*/ 	.word	0x00000000
	.align		4
        /*001c*/ 	.word	0xfffffffc


//--------------------- .text.triton_poi_fused_convolution_24 --------------------------
	.section	.text.triton_poi_fused_convolution_24,"ax",@progbits
	.sectionflags	@"SHF_BARRIERS=1"
	.align	128
        .global         triton_poi_fused_convolution_24
        .type           triton_poi_fused_convolution_24,@function
        .size           triton_poi_fused_convolution_24,(.L_x_1 - triton_poi_fused_convolution_24)
        .other          triton_poi_fused_convolution_24,@"STO_CUDA_ENTRY STV_DEFAULT"
triton_poi_fused_convolution_24:
.text.triton_poi_fused_convolution_24:
[----:B------:R-:W0:Y:S02]  /*0000*/  LDC R1, c[0x0][0x28] ;  /* 0x00000a00ff017b82 */ /* 0x000e240000000800 */
[----:B------:R-:W1:Y:S01]  /*0010*/  S2R R13, SR_TID.X ;  /* 0x00000000000d7919 */ /* 0x000e620000002100 */
[----:B------:R-:W2:Y:S01]  /*0020*/  LDC.64 R6, c[0x0][0x218] ;  /* 0x00008600ff067b82 */ /* 0x000ea20000000a00 */
[----:B------:R-:W-:Y:S01]  /*0030*/  CS2R R14, SRZ ;  /* 0x00000000000e7805 */ /* 0x000fe2000001ff00 */
[----:B------:R-:W-:Y:S01]  /*0040*/  ULDC.64 UR6, c[0x0][0x208] ;  /* 0x0000820000067ab9 */ /* 0x000fe20000000a00 */
[----:B------:R-:W3:Y:S01]  /*0050*/  S2R R4, SR_CTAID.Y ;  /* 0x0000000000047919 */ /* 0x000ee20000002600 */
[----:B------:R-:W4:Y:S01]  /*0060*/  S2R R0, SR_CTAID.X ;  /* 0x0000000000007919 */ /* 0x000f220000002500 */
[----:B-1----:R-:W-:Y:S01]  /*0070*/  IMAD.SHL.U32 R2, R13, 0x2, RZ ;  /* 0x000000020d027824 */ /* 0x002fe200078e00ff */
[----:B---3--:R-:W-:-:S04]  /*0080*/  SHF.R.S32.HI R8, RZ, 0x17, R4 ;  /* 0x00000017ff087819 */ /* 0x008fc80000011404 */
[----:B------:R-:W-:Y:S02]  /*0090*/  LOP3.LUT R11, R2, 0xfe, RZ, 0xc0, !PT ;  /* 0x000000fe020b7812 */ /* 0x000fe400078ec0ff */
[----:B------:R-:W-:Y:S01]  /*00a0*/  SGXT R8, R8, 0x1 ;  /* 0x000000010808781a */ /* 0x000fe20000000200 */
[----:B------:R-:W1:Y:S01]  /*00b0*/  LDC.64 R2, c[0x0][0x210] ;  /* 0x00008400ff027b82 */ /* 0x000e620000000a00 */
[----:B------:R-:W-:Y:S02]  /*00c0*/  PRMT R5, R11, 0x6540, R4 ;  /* 0x000065400b057816 */ /* 0x000fe40000000004 */
[----:B----4-:R-:W-:Y:S02]  /*00d0*/  ISETP.GE.AND P0, PT, R0, 0x4, PT ;  /* 0x000000040000780c */ /* 0x010fe40003f06270 */
[----:B------:R-:W-:-:S04]  /*00e0*/  LEA.HI R8, R8, R5, RZ, 0x8 ;  /* 0x0000000508087211 */ /* 0x000fc800078f40ff */
[C---:B------:R-:W-:Y:S01]  /*00f0*/  LOP3.LUT R10, R8.reuse, 0xffffff00, RZ, 0xc0, !PT ;  /* 0xffffff00080a7812 */ /* 0x040fe200078ec0ff */
[----:B------:R-:W-:-:S04]  /*0100*/  IMAD.SHL.U32 R8, R8, 0x4, RZ ;  /* 0x0000000408087824 */ /* 0x000fc800078e00ff */
[----:B------:R-:W-:Y:S01]  /*0110*/  IMAD.IADD R9, R5, 0x1, -R10 ;  /* 0x0000000105097824 */ /* 0x000fe200078e0a0a */
[----:B------:R-:W-:-:S03]  /*0120*/  LOP3.LUT R8, R8, 0xfffffc00, RZ, 0xc0, !PT ;  /* 0xfffffc0008087812 */ /* 0x000fc600078ec0ff */
[----:B------:R-:W-:-:S04]  /*0130*/  IMAD R5, R0, 0x100, R9 ;  /* 0x0000010000057824 */ /* 0x000fc800078e0209 */
[----:B------:R-:W-:Y:S02]  /*0140*/  IMAD.IADD R5, R5, 0x1, R8 ;  /* 0x0000000105057824 */ /* 0x000fe400078e0208 */
[----:B--2---:R-:W-:-:S04]  /*0150*/  IMAD.WIDE R8, R9, 0x4, R6 ;  /* 0x0000000409087825 */ /* 0x004fc800078e0206 */
[----:B-1----:R-:W-:Y:S02]  /*0160*/  IMAD.WIDE R6, R5, 0x4, R2 ;  /* 0x0000000405067825 */ /* 0x002fe400078e0202 */
[----:B------:R1:W2:Y:S04]  /*0170*/  LDG.E.EL.64 R2, desc[UR6][R8.64] ;  /* 0x0000000608027981 */ /* 0x0002a8000c2e1b00 */
[----:B------:R3:W2:Y:S01]  /*0180*/  @!P0 LDG.E.EL.64 R14, desc[UR6][R6.64] ;  /* 0x00000006060e8981 */ /* 0x0006a2000c2e1b00 */
[----:B------:R-:W4:Y:S01]  /*0190*/  S2UR UR5, SR_CgaCtaId ;  /* 0x00000000000579c3 */ /* 0x000f220000008800 */
[----:B------:R-:W-:Y:S01]  /*01a0*/  UMOV UR4, 0x400 ;  /* 0x0000040000047882 */ /* 0x000fe20000000000 */
[----:B------:R-:W-:-:S04]  /*01b0*/  LOP3.LUT R13, R13, 0x7f, RZ, 0xc0, !PT ;  /* 0x0000007f0d0d7812 */ /* 0x000fc800078ec0ff */
[----:B------:R-:W-:Y:S02]  /*01c0*/  LOP3.LUT R10, R13, 0x80, RZ, 0xfc, !PT ;  /* 0x000000800d0a7812 */ /* 0x000fe400078efcff */
[----:B-1----:R-:W1:Y:S08]  /*01d0*/  LDC.64 R8, c[0x0][0x220] ;  /* 0x00008800ff087b82 */ /* 0x002e700000000a00 */
[----:B---3--:R-:W3:Y:S01]  /*01e0*/  LDC.64 R6, c[0x0][0x228] ;  /* 0x00008a00ff067b82 */ /* 0x008ee20000000a00 */
[----:B----4-:R-:W-:-:S06]  /*01f0*/  UPRMT UR4, UR5, 0x654, UR4 ;  /* 0x0000065405047896 */ /* 0x010fcc0008000004 */
[----:B------:R-:W-:Y:S02]  /*0200*/  LEA R12, R11, UR4, 0x3 ;  /* 0x000000040b0c7c11 */ /* 0x000fe4000f8e18ff */
[----:B------:R-:W-:Y:S01]  /*0210*/  LEA R16, R10, UR4, 0x3 ;  /* 0x000000040a107c11 */ /* 0x000fe2000f8e18ff */
[----:B------:R-:W-:Y:S01]  /*0220*/  IMAD.SHL.U32 R10, R4, 0x100, RZ ;  /* 0x00000100040a7824 */ /* 0x000fe200078e00ff */
[----:B------:R-:W-:-:S05]  /*0230*/  PRMT R11, R13, 0x6540, R4 ;  /* 0x000065400d0b7816 */ /* 0x000fca0000000004 */
[----:B------:R-:W-:Y:S02]  /*0240*/  IMAD R11, R11, 0x4, R0 ;  /* 0x000000040b0b7824 */ /* 0x000fe400078e0200 */
[----:B---3--:R-:W-:-:S04]  /*0250*/  IMAD.WIDE R6, R5, 0x4, R6 ;  /* 0x0000000405067825 */ /* 0x008fc800078e0206 */
[----:B--2---:R-:W-:Y:S01]  /*0260*/  FADD R2, R2, R14 ;  /* 0x0000000e02027221 */ /* 0x004fe20000000000 */
[----:B------:R-:W-:Y:S01]  /*0270*/  FADD R3, R3, R15 ;  /* 0x0000000f03037221 */ /* 0x000fe20000000000 */
[----:B------:R-:W-:Y:S02]  /*0280*/  LEA R14, R13, UR4, 0x3 ;  /* 0x000000040d0e7c11 */ /* 0x000fe4000f8e18ff */
[----:B------:R-:W-:Y:S01]  /*0290*/  LOP3.LUT R13, R10, 0x80, R13, 0xfe, !PT ;  /* 0x000000800a0d7812 */ /* 0x000fe200078efe0d */
[----:B------:R-:W-:Y:S01]  /*02a0*/  STS [R12], R2 ;  /* 0x000000020c007388 */ /* 0x000fe20000000800 */
[----:B-1----:R-:W-:-:S03]  /*02b0*/  IMAD.WIDE R10, R11, 0x4, R8 ;  /* 0x000000040b0a7825 */ /* 0x002fc600078e0208 */
[----:B------:R-:W-:Y:S01]  /*02c0*/  STS [R12+0x8], R3 ;  /* 0x000008030c007388 */ /* 0x000fe20000000800 */
[----:B------:R-:W-:Y:S01]  /*02d0*/  IMAD R13, R13, 0x4, R0 ;  /* 0x000000040d0d7824 */ /* 0x000fe200078e0200 */
[----:B------:R-:W-:Y:S03]  /*02e0*/  BAR.SYNC.DEFER_BLOCKING 0x0 ;  /* 0x0000000000007b1d */ /* 0x000fe60000010000 */
[----:B------:R-:W-:-:S03]  /*02f0*/  IMAD.WIDE R8, R13, 0x4, R8 ;  /* 0x000000040d087825 */ /* 0x000fc600078e0208 */
[----:B------:R-:W1:Y:S04]  /*0300*/  LDS R15, [R14] ;  /* 0x000000000e0f7984 */ /* 0x000e680000000800 */
[----:B------:R-:W2:Y:S04]  /*0310*/  LDS R17, [R16] ;  /* 0x0000000010117984 */ /* 0x000ea80000000800 */
[----:B-1----:R1:W-:Y:S04]  /*0320*/  @!P0 STG.E desc[UR6][R10.64], R15 ;  /* 0x0000000f0a008986 */ /* 0x0023e8000c101906 */
[----:B--2---:R1:W-:Y:S01]  /*0330*/  @!P0 STG.E desc[UR6][R8.64], R17 ;  /* 0x0000001108008986 */ /* 0x0043e2000c101906 */
[----:B------:R-:W-:Y:S05]  /*0340*/  @P0 EXIT ;  /* 0x000000000000094d */ /* 0x000fea0003800000 */
[----:B------:R-:W-:Y:S01]  /*0350*/  STG.E.64 desc[UR6][R6.64], R2 ;  /* 0x0000000206007986 */ /* 0x000fe2000c101b06 */
[----:B------:R-:W-:Y:S05]  /*0360*/  EXIT ;  /* 0x000000000000794d */ /* 0x000fea0003800000 */
.L_x_0:
[----:B------:R-:W-:-:S00]  /*0370*/  BRA `(.L_x_0) ;  /* 0xfffffffc00fc7947 */ /* 0x000fc0000383ffff */
[----:B------:R-:W-:-:S00]  /*0380*/  NOP ;  /* 0x0000000000007918 */ /* 0x000fc00000000000 */
[----:B------:R-:W-:-:S00]  /*0390*/  NOP ;  /* 0x0000000000007918 */ /* 0x000fc00000000000 */
[----:B------:R-:W-:-:S00]  /*03a0*/  NOP ;  /* 0x0000000000007918 */ /* 0x000fc00000000000 */
[----:B------:R-:W-:-:S00]  /*03b0*/  NOP ;  /* 0x0000000000007918 */ /* 0x000fc00000000000 */
[----:B------:R-:W-:-:S00]  /*03c0*/  NOP ;  /* 0x0000000000007918 */ /* 0x000fc00000000000 */
[----:B------:R-:W-:-:S00]  /*03d0*/  NOP ;  /* 0x0000000000007918 */ /* 0x000fc00000000000 */
[----:B------:R-:W-:-:S00]  /*03e0*/  NOP ;  /* 0x0000000000007918 */ /* 0x000fc00000000000 */
[----:B------:R-:W-:-:S00]  /*03f0*/  NOP ;  /* 0x0000000000007918 */ /* 0x000fc00000000000 */
.L_x_1:


//--------------------- .nv.shared.triton_poi_fused_convolution_24 --------------------------
	.section	.nv.shared.triton_poi_fused_convolution_24,"aw",@nobits
	.sectionflags	@""
	.align	16
	.zero		1024


//--------------------- .nv.constant0.triton_poi_fused_convolution_24 --------------------------
	.section	.nv.constant0.triton_poi_fused_convolution_24,"a",@progbits
	.sectionflags	@""
	.align	4
.nv.constant0.triton_poi_fused_convolution_24:
	.zero		568
